//
// Generated by NVIDIA NVVM Compiler
//
// Compiler Build ID: CL-36424714
// Cuda compilation tools, release 13.0, V13.0.88
// Based on NVVM 20.0.0
//

.version 9.0
.target sm_100
.address_size 64

	// .globl	_Z11NewRadicalsPfS_
.const .align 4 .f32 fo;

.visible .entry _Z11NewRadicalsPfS_(
	.param .u64 .ptr .align 1 _Z11NewRadicalsPfS__param_0,
	.param .u64 .ptr .align 1 _Z11NewRadicalsPfS__param_1
)
{
	.reg .pred 	%p<3>;
	.reg .b32 	%r<7>;
	.reg .b32 	%f<31>;
	.reg .b64 	%rd<11>;

	ld.param.u64 	%rd4, [_Z11NewRadicalsPfS__param_0];
	ld.param.u64 	%rd5, [_Z11NewRadicalsPfS__param_1];
	cvta.to.global.u64 	%rd1, %rd5;
	cvta.to.global.u64 	%rd2, %rd4;
	mov.u32 	%r3, %tid.x;
	mov.u32 	%r4, %ctaid.x;
	mov.u32 	%r1, %ntid.x;
	mad.lo.s32 	%r2, %r4, %r1, %r3;
	setp.ne.s32 	%p1, %r2, 0;
	mul.wide.s32 	%rd6, %r2, 4;
	add.s64 	%rd3, %rd2, %rd6;
	@%p1 bra 	$L__BB0_2;
	ld.const.f32 	%f22, [fo];
	ld.global.f32 	%f23, [%rd2+4];
	add.f32 	%f24, %f23, %f23;
	add.f32 	%f25, %f22, %f22;
	mov.f32 	%f26, 0f3F800000;
	sub.f32 	%f27, %f26, %f25;
	ld.global.f32 	%f28, [%rd2];
	mul.f32 	%f29, %f27, %f28;
	fma.rn.f32 	%f30, %f22, %f24, %f29;
	st.global.f32 	[%rd1], %f30;
	bra.uni 	$L__BB0_5;
$L__BB0_2:
	mov.u32 	%r5, %nctaid.x;
	mad.lo.s32 	%r6, %r5, %r1, -1;
	setp.ne.s32 	%p2, %r2, %r6;
	@%p2 bra 	$L__BB0_4;
	ld.const.f32 	%f14, [fo];
	ld.global.f32 	%f15, [%rd3+-4];
	add.f32 	%f16, %f15, %f15;
	add.f32 	%f17, %f14, %f14;
	mov.f32 	%f18, 0f3F800000;
	sub.f32 	%f19, %f18, %f17;
	ld.global.f32 	%f20, [%rd3];
	mul.f32 	%f21, %f20, %f19;
	add.s64 	%rd10, %rd1, %rd6;
	fma.rn.f32 	%f30, %f14, %f16, %f21;
	st.global.f32 	[%rd10], %f30;
	bra.uni 	$L__BB0_5;
$L__BB0_4:
	ld.const.f32 	%f5, [fo];
	ld.global.f32 	%f6, [%rd3+-4];
	ld.global.f32 	%f7, [%rd3+4];
	add.f32 	%f8, %f6, %f7;
	add.f32 	%f9, %f5, %f5;
	mov.f32 	%f10, 0f3F800000;
	sub.f32 	%f11, %f10, %f9;
	ld.global.f32 	%f12, [%rd3];
	mul.f32 	%f13, %f12, %f11;
	add.s64 	%rd8, %rd1, %rd6;
	fma.rn.f32 	%f30, %f5, %f8, %f13;
	st.global.f32 	[%rd8], %f30;
$L__BB0_5:
	st.global.f32 	[%rd3], %f30;
	ret;

}


// ===== COMPILED SASS (sm_100) =====

	.target	sm_100

	.elftype	@"ET_EXEC"


//--------------------- .note.nv.tkinfo           --------------------------
	.section	.note.nv.tkinfo,"",@"SHT_NOTE"
	.sectionflags	@"SHF_NOTE_NV_TKINFO"
	.tkinfo
        /*0018*/ 	.word	0x00000002
        /*0030*/ 	.string	""
        /*0030*/ 	.string	"ptxas"
        /*0030*/ 	.string	"Cuda compilation tools, release 13.0, V13.0.88"
        /*0030*/ 	.string	"Build cuda_13.0.r13.0/compiler.36424714_0"
        /*0030*/ 	.string	"-arch sm_100 -m 64 "



//--------------------- .note.nv.cuinfo           --------------------------
	.section	.note.nv.cuinfo,"",@"SHT_NOTE"
	.sectionflags	@"SHF_NOTE_NV_CUINFO"
        /*0018*/ 	.short	0x0002
        /*001a*/ 	.short	0x0064
        /*001c*/ 	.short	0x0082
	.zero		2


//--------------------- .nv.info                  --------------------------
	.section	.nv.info,"",@"SHT_CUDA_INFO"
	.align	4


	//----- nvinfo : EIATTR_REGCOUNT
	.align		4
        /*0000*/ 	.byte	0x04, 0x2f
        /*0002*/ 	.short	(.L_2 - .L_1)
	.align		4
.L_1:
        /*0004*/ 	.word	index@(_Z11NewRadicalsPfS_)
        /*0008*/ 	.word	0x0000000e


	//----- nvinfo : EIATTR_FRAME_SIZE
	.align		4
.L_2:
        /*000c*/ 	.byte	0x04, 0x11
        /*000e*/ 	.short	(.L_4 - .L_3)
	.align		4
.L_3:
        /*0010*/ 	.word	index@(_Z11NewRadicalsPfS_)
        /*0014*/ 	.word	0x00000000


	//----- nvinfo : EIATTR_MIN_STACK_SIZE
	.align		4
.L_4:
        /*0018*/ 	.byte	0x04, 0x12
        /*001a*/ 	.short	(.L_6 - .L_5)
	.align		4
.L_5:
        /*001c*/ 	.word	index@(_Z11NewRadicalsPfS_)
        /*0020*/ 	.word	0x00000000
.L_6:


//--------------------- .nv.compat                --------------------------
	.section	.nv.compat,"",@"SHT_CUDA_COMPAT_INFO"
	.align	4
        /*0000*/ 	.byte	0x02, 0x09, 0x00, 0x00, 0x02, 0x02, 0x01, 0x00, 0x02, 0x05, 0x05, 0x00, 0x03, 0x07, 0x01, 0x01
        /*0010*/ 	.byte	0x02, 0x03, 0x00, 0x00, 0x02, 0x06, 0x01, 0x00, 0x04, 0x0b, 0x08, 0x00, 0x09, 0x00, 0x00, 0x00
        /*0020*/ 	.byte	0x00, 0x00, 0x00, 0x00


//--------------------- .nv.info._Z11NewRadicalsPfS_ --------------------------
	.section	.nv.info._Z11NewRadicalsPfS_,"",@"SHT_CUDA_INFO"
	.sectionflags	@""
	.align	4


	//----- nvinfo : EIATTR_CUDA_API_VERSION
	.align		4
        /*0000*/ 	.byte	0x04, 0x37
        /*0002*/ 	.short	(.L_8 - .L_7)
.L_7:
        /*0004*/ 	.word	0x00000082


	//----- nvinfo : EIATTR_KPARAM_INFO
	.align		4
.L_8:
        /*0008*/ 	.byte	0x04, 0x17
        /*000a*/ 	.short	(.L_10 - .L_9)
.L_9:
        /*000c*/ 	.word	0x00000000
        /*0010*/ 	.short	0x0001
        /*0012*/ 	.short	0x0008
        /*0014*/ 	.byte	0x00, 0xf5, 0x21, 0x00


	//----- nvinfo : EIATTR_KPARAM_INFO
	.align		4
.L_10:
        /*0018*/ 	.byte	0x04, 0x17
        /*001a*/ 	.short	(.L_12 - .L_11)
.L_11:
        /*001c*/ 	.word	0x00000000
        /*0020*/ 	.short	0x0000
        /*0022*/ 	.short	0x0000
        /*0024*/ 	.byte	0x00, 0xf5, 0x21, 0x00


	//----- nvinfo : EIATTR_SPARSE_MMA_MASK
	.align		4
.L_12:
        /*0028*/ 	.byte	0x03, 0x50
        /*002a*/ 	.short	0x0000


	//----- nvinfo : EIATTR_MAXREG_COUNT
	.align		4
        /*002c*/ 	.byte	0x03, 0x1b
        /*002e*/ 	.short	0x00ff


	//----- nvinfo : EIATTR_MERCURY_ISA_VERSION
	.align		4
        /*0030*/ 	.byte	0x03, 0x5f
        /*0032*/ 	.short	0x0101


	//----- nvinfo : EIATTR_VRC_CTA_INIT_COUNT
	.align		4
        /*0034*/ 	.byte	0x02, 0x4a
	.zero		1
	.zero		1


	//----- nvinfo : EIATTR_EXIT_INSTR_OFFSETS
	.align		4
        /*0038*/ 	.byte	0x04, 0x1c
        /*003a*/ 	.short	(.L_14 - .L_13)


	//   ....[0]....
.L_13:
        /*003c*/ 	.word	0x000002e0


	//----- nvinfo : EIATTR_CRS_STACK_SIZE
	.align		4
.L_14:
        /*0040*/ 	.byte	0x04, 0x1e
        /*0042*/ 	.short	(.L_16 - .L_15)
.L_15:
        /*0044*/ 	.word	0x00000000


	//----- nvinfo : EIATTR_CBANK_PARAM_SIZE
	.align		4
.L_16:
        /*0048*/ 	.byte	0x03, 0x19
        /*004a*/ 	.short	0x0010


	//----- nvinfo : EIATTR_PARAM_CBANK
	.align		4
        /*004c*/ 	.byte	0x04, 0x0a
        /*004e*/ 	.short	(.L_18 - .L_17)
	.align		4
.L_17:
        /*0050*/ 	.word	index@(.nv.constant0._Z11NewRadicalsPfS_)
        /*0054*/ 	.short	0x0380
        /*0056*/ 	.short	0x0010


	//----- nvinfo : EIATTR_SW_WAR
	.align		4
.L_18:
        /*0058*/ 	.byte	0x04, 0x36
        /*005a*/ 	.short	(.L_20 - .L_19)
.L_19:
        /*005c*/ 	.word	0x00000008
.L_20:


//--------------------- .nv.callgraph             --------------------------
	.section	.nv.callgraph,"",@"SHT_CUDA_CALLGRAPH"
	.align	4
	.sectionentsize	8
	.align		4
        /*0000*/ 	.word	0x00000000
	.align		4
        /*0004*/ 	.word	0xffffffff
	.align		4
        /*0008*/ 	.word	0x00000000
	.align		4
        /*000c*/ 	.word	0xfffffffe
	.align		4
        /*0010*/ 	.word	0x00000000
	.align		4
        /*0014*/ 	.word	0xfffffffd
	.align		4
        /*0018*/ 	.word	0x00000000
	.align		4
        /*001c*/ 	.word	0xfffffffc


//--------------------- .nv.constant3             --------------------------
	.section	.nv.constant3,"a",@progbits
	.align	4
.nv.constant3:
	.type		fo,@object
	.size		fo,(.L_0 - fo)
fo:
	.zero		4
.L_0:


//--------------------- .text._Z11NewRadicalsPfS_ --------------------------
	.section	.text._Z11NewRadicalsPfS_,"ax",@progbits
	.align	128
        .global         _Z11NewRadicalsPfS_
        .type           _Z11NewRadicalsPfS_,@function
        .size           _Z11NewRadicalsPfS_,(.L_x_4 - _Z11NewRadicalsPfS_)
        .other          _Z11NewRadicalsPfS_,@"STO_CUDA_ENTRY STV_DEFAULT"
_Z11NewRadicalsPfS_:
.text._Z11NewRadicalsPfS_:
[----:B------:R-:W-:Y:S01]  /*0000*/  LDC R1, c[0x0][0x37c] ;  /* 0x0000df00ff017b82 */ /* 0x000fe20000000800 */
[----:B------:R-:W0:Y:S07]  /*0010*/  S2R R7, SR_TID.X ;  /* 0x0000000000077919 */ /* 0x000e2e0000002100 */
[----:B------:R-:W0:Y:S01]  /*0020*/  S2UR UR6, SR_CTAID.X ;  /* 0x00000000000679c3 */ /* 0x000e220000002500 */
[----:B------:R-:W1:Y:S01]  /*0030*/  LDCU.64 UR4, c[0x0][0x358] ;  /* 0x00006b00ff0477ac */ /* 0x000e620008000a00 */
[----:B------:R-:W-:Y:S06]  /*0040*/  BSSY.RECONVERGENT B0, `(.L_x_0) ;  /* 0x0000028000007945 */ /* 0x000fec0003800200 */
[----:B------:R-:W0:Y:S08]  /*0050*/  LDC R0, c[0x0][0x360] ;  /* 0x0000d800ff007b82 */ /* 0x000e300000000800 */
[----:B------:R-:W2:Y:S01]  /*0060*/  LDC.64 R2, c[0x0][0x380] ;  /* 0x0000e000ff027b82 */ /* 0x000ea20000000a00 */
[----:B0-----:R-:W-:-:S05]  /*0070*/  IMAD R7, R0, UR6, R7 ;  /* 0x0000000600077c24 */ /* 0x001fca000f8e0207 */
[C---:B------:R-:W-:Y:S01]  /*0080*/  ISETP.NE.AND P0, PT, R7.reuse, RZ, PT ;  /* 0x000000ff0700720c */ /* 0x040fe20003f05270 */
[----:B--2---:R-:W-:-:S12]  /*0090*/  IMAD.WIDE R2, R7, 0x4, R2 ;  /* 0x0000000407027825 */ /* 0x004fd800078e0202 */
[----:B-1----:R-:W-:Y:S05]  /*00a0*/  @P0 BRA `(.L_x_1) ;  /* 0x0000000000300947 */ /* 0x002fea0003800000 */
[----:B------:R-:W0:Y:S08]  /*00b0*/  LDC.64 R6, c[0x0][0x380] ;  /* 0x0000e000ff067b82 */ /* 0x000e300000000a00 */
[----:B------:R-:W1:Y:S01]  /*00c0*/  LDC R10, c[0x3][RZ] ;  /* 0x00c00000ff0a7b82 */ /* 0x000e620000000800 */
[----:B0-----:R-:W2:Y:S04]  /*00d0*/  LDG.E R0, desc[UR4][R6.64+0x4] ;  /* 0x0000040406007981 */ /* 0x001ea8000c1e1900 */
[----:B------:R-:W3:Y:S03]  /*00e0*/  LDG.E R9, desc[UR4][R6.64] ;  /* 0x0000000406097981 */ /* 0x000ee6000c1e1900 */
[----:B------:R-:W0:Y:S01]  /*00f0*/  LDC.64 R4, c[0x0][0x388] ;  /* 0x0000e200ff047b82 */ /* 0x000e220000000a00 */
[----:B-1----:R-:W-:-:S04]  /*0100*/  FADD R8, R10, R10 ;  /* 0x0000000a0a087221 */ /* 0x002fc80000000000 */
[----:B------:R-:W-:Y:S01]  /*0110*/  FADD R8, -R8, 1 ;  /* 0x3f80000008087421 */ /* 0x000fe20000000100 */
[----:B--2---:R-:W-:-:S03]  /*0120*/  FADD R0, R0, R0 ;  /* 0x0000000000007221 */ /* 0x004fc60000000000 */
[----:B---3--:R-:W-:-:S04]  /*0130*/  FMUL R9, R8, R9 ;  /* 0x0000000908097220 */ /* 0x008fc80000400000 */
[----:B------:R-:W-:-:S05]  /*0140*/  FFMA R9, R0, R10, R9 ;  /* 0x0000000a00097223 */ /* 0x000fca0000000009 */
[----:B0-----:R1:W-:Y:S01]  /*0150*/  STG.E desc[UR4][R4.64], R9 ;  /* 0x0000000904007986 */ /* 0x0013e2000c101904 */
[----:B------:R-:W-:Y:S05]  /*0160*/  BRA `(.L_x_2) ;  /* 0x0000000000547947 */ /* 0x000fea0003800000 */
.L_x_1:
[----:B------:R-:W0:Y:S08]  /*0170*/  LDC R5, c[0x0][0x370] ;  /* 0x0000dc00ff057b82 */ /* 0x000e300000000800 */
[----:B------:R-:W1:Y:S01]  /*0180*/  LDC R8, c[0x3][RZ] ;  /* 0x00c00000ff087b82 */ /* 0x000e620000000800 */
[----:B0-----:R-:W-:-:S07]  /*0190*/  IMAD R0, R0, R5, -0x1 ;  /* 0xffffffff00007424 */ /* 0x001fce00078e0205 */
[----:B------:R-:W0:Y:S01]  /*01a0*/  LDC.64 R4, c[0x0][0x388] ;  /* 0x0000e200ff047b82 */ /* 0x000e220000000a00 */
[----:B------:R-:W-:-:S13]  /*01b0*/  ISETP.NE.AND P0, PT, R7, R0, PT ;  /* 0x000000000700720c */ /* 0x000fda0003f05270 */
[----:B------:R-:W2:Y:S04]  /*01c0*/  @!P0 LDG.E R0, desc[UR4][R2.64+-0x4] ;  /* 0xfffffc0402008981 */ /* 0x000ea8000c1e1900 */
[----:B------:R-:W3:Y:S01]  /*01d0*/  @!P0 LDG.E R6, desc[UR4][R2.64] ;  /* 0x0000000402068981 */ /* 0x000ee2000c1e1900 */
[----:B-1----:R-:W-:Y:S01]  /*01e0*/  FADD R9, R8, R8 ;  /* 0x0000000808097221 */ /* 0x002fe20000000000 */
[----:B0-----:R-:W-:-:S04]  /*01f0*/  IMAD.WIDE R4, R7, 0x4, R4 ;  /* 0x0000000407047825 */ /* 0x001fc800078e0204 */
[----:B------:R-:W-:Y:S01]  /*0200*/  FADD R11, -R9, 1 ;  /* 0x3f800000090b7421 */ /* 0x000fe20000000100 */
[----:B--2---:R-:W-:-:S03]  /*0210*/  @!P0 FADD R0, R0, R0 ;  /* 0x0000000000008221 */ /* 0x004fc60000000000 */
[----:B---3--:R-:W-:-:S04]  /*0220*/  @!P0 FMUL R9, R11, R6 ;  /* 0x000000060b098220 */ /* 0x008fc80000400000 */
[----:B------:R-:W-:-:S05]  /*0230*/  @!P0 FFMA R9, R0, R8, R9 ;  /* 0x0000000800098223 */ /* 0x000fca0000000009 */
[----:B------:R0:W-:Y:S04]  /*0240*/  @!P0 STG.E desc[UR4][R4.64], R9 ;  /* 0x0000000904008986 */ /* 0x0001e8000c101904 */
[----:B------:R-:W2:Y:S04]  /*0250*/  @P0 LDG.E R6, desc[UR4][R2.64] ;  /* 0x0000000402060981 */ /* 0x000ea8000c1e1900 */
[----:B------:R-:W3:Y:S04]  /*0260*/  @P0 LDG.E R0, desc[UR4][R2.64+-0x4] ;  /* 0xfffffc0402000981 */ /* 0x000ee8000c1e1900 */
[----:B------:R-:W3:Y:S01]  /*0270*/  @P0 LDG.E R7, desc[UR4][R2.64+0x4] ;  /* 0x0000040402070981 */ /* 0x000ee2000c1e1900 */
[----:B--2---:R-:W-:Y:S01]  /*0280*/  @P0 FMUL R11, R11, R6 ;  /* 0x000000060b0b0220 */ /* 0x004fe20000400000 */
[----:B---3--:R-:W-:-:S04]  /*0290*/  @P0 FADD R0, R0, R7 ;  /* 0x0000000700000221 */ /* 0x008fc80000000000 */
[----:B------:R-:W-:-:S05]  /*02a0*/  @P0 FFMA R9, R0, R8, R11 ;  /* 0x0000000800090223 */ /* 0x000fca000000000b */
[----:B------:R0:W-:Y:S02]  /*02b0*/  @P0 STG.E desc[UR4][R4.64], R9 ;  /* 0x0000000904000986 */ /* 0x0001e4000c101904 */
.L_x_2:
[----:B------:R-:W-:Y:S05]  /*02c0*/  BSYNC.RECONVERGENT B0 ;  /* 0x0000000000007941 */ /* 0x000fea0003800200 */
.L_x_0:
[----:B------:R-:W-:Y:S01]  /*02d0*/  STG.E desc[UR4][R2.64], R9 ;  /* 0x0000000902007986 */ /* 0x000fe2000c101904 */
[----:B------:R-:W-:Y:S05]  /*02e0*/  EXIT ;  /* 0x000000000000794d */ /* 0x000fea0003800000 */
.L_x_3:
[----:B------:R-:W-:-:S00]  /*02f0*/  BRA `(.L_x_3) ;  /* 0xfffffffc00fc7947 */ /* 0x000fc0000383ffff */
[----:B------:R-:W-:-:S00]  /*0300*/  NOP ;  /* 0x0000000000007918 */ /* 0x000fc00000000000 */
[----:B------:R-:W-:-:S00]  /*0310*/  NOP ;  /* 0x0000000000007918 */ /* 0x000fc00000000000 */
[----:B------:R-:W-:-:S00]  /*0320*/  NOP ;  /* 0x0000000000007918 */ /* 0x000fc00000000000 */
[----:B------:R-:W-:-:S00]  /*0330*/  NOP ;  /* 0x0000000000007918 */ /* 0x000fc00000000000 */
[----:B------:R-:W-:-:S00]  /*0340*/  NOP ;  /* 0x0000000000007918 */ /* 0x000fc00000000000 */
[----:B------:R-:W-:-:S00]  /*0350*/  NOP ;  /* 0x0000000000007918 */ /* 0x000fc00000000000 */
[----:B------:R-:W-:-:S00]  /*0360*/  NOP ;  /* 0x0000000000007918 */ /* 0x000fc00000000000 */
[----:B------:R-:W-:-:S00]  /*0370*/  NOP ;  /* 0x0000000000007918 */ /* 0x000fc00000000000 */
.L_x_4:


//--------------------- .nv.shared.reserved.0     --------------------------
	.section	.nv.shared.reserved.0,"aw",@nobits
	.weak		__nv_reservedSMEM_offset_0_alias
	.size		__nv_reservedSMEM_offset_0_alias, 0, 64
	.other		__nv_reservedSMEM_offset_0_alias,@"STO_CUDA_RESERVED_SHARED STV_DEFAULT"
__nv_reservedSMEM_offset_0_alias:
	.zero		0
	.zero		64


//--------------------- .nv.constant0._Z11NewRadicalsPfS_ --------------------------
	.section	.nv.constant0._Z11NewRadicalsPfS_,"a",@progbits
	.sectionflags	@""
	.align	4
.nv.constant0._Z11NewRadicalsPfS_:
	.zero		912


//--------------------- SYMBOLS --------------------------

	.type		.nv.reservedSmem.offset0,@object
	.size		.nv.reservedSmem.offset0,0x4
